//
// Generated by NVIDIA NVVM Compiler
//
// Compiler Build ID: CL-36424714
// Cuda compilation tools, release 13.0, V13.0.88
// Based on NVVM 20.0.0
//

.version 9.0
.target sm_100
.address_size 64

	// .globl	_Z5hellov
.extern .func  (.param .b32 func_retval0) vprintf
(
	.param .b64 vprintf_param_0,
	.param .b64 vprintf_param_1
)
;
.global .align 1 .b8 $str[25] = {72, 101, 108, 108, 111, 32, 87, 111, 114, 108, 100, 32, 102, 114, 111, 109, 32, 67, 85, 68, 65, 32, 33, 10};

.visible .entry _Z5hellov()
{
	.reg .b32 	%r<3>;
	.reg .b64 	%rd<3>;

	mov.u64 	%rd1, $str;
	cvta.global.u64 	%rd2, %rd1;
	{ // callseq 0, 0
	.param .b64 param0;
	st.param.b64 	[param0], %rd2;
	.param .b64 param1;
	st.param.b64 	[param1], 0;
	.param .b32 retval0;
	call.uni (retval0), 
	vprintf, 
	(
	param0, 
	param1
	);
	ld.param.b32 	%r1, [retval0];
	} // callseq 0
	ret;

}


// ===== COMPILED SASS (sm_100) =====

	.target	sm_100

	.elftype	@"ET_EXEC"


//--------------------- .note.nv.tkinfo           --------------------------
	.section	.note.nv.tkinfo,"",@"SHT_NOTE"
	.sectionflags	@"SHF_NOTE_NV_TKINFO"
	.tkinfo
        /*0018*/ 	.word	0x00000002
        /*0030*/ 	.string	""
        /*0030*/ 	.string	"ptxas"
        /*0030*/ 	.string	"Cuda compilation tools, release 13.0, V13.0.88"
        /*0030*/ 	.string	"Build cuda_13.0.r13.0/compiler.36424714_0"
        /*0030*/ 	.string	"-arch sm_100 -m 64 "



//--------------------- .note.nv.cuinfo           --------------------------
	.section	.note.nv.cuinfo,"",@"SHT_NOTE"
	.sectionflags	@"SHF_NOTE_NV_CUINFO"
        /*0018*/ 	.short	0x0002
        /*001a*/ 	.short	0x0064
        /*001c*/ 	.short	0x0082
	.zero		2


//--------------------- .nv.info                  --------------------------
	.section	.nv.info,"",@"SHT_CUDA_INFO"
	.align	4


	//----- nvinfo : EIATTR_REGCOUNT
	.align		4
        /*0000*/ 	.byte	0x04, 0x2f
        /*0002*/ 	.short	(.L_2 - .L_1)
	.align		4
.L_1:
        /*0004*/ 	.word	index@(_Z5hellov)
        /*0008*/ 	.word	0x00000018


	//----- nvinfo : EIATTR_FRAME_SIZE
	.align		4
.L_2:
        /*000c*/ 	.byte	0x04, 0x11
        /*000e*/ 	.short	(.L_4 - .L_3)
	.align		4
.L_3:
        /*0010*/ 	.word	index@(_Z5hellov)
        /*0014*/ 	.word	0x00000000


	//----- nvinfo : EIATTR_MIN_STACK_SIZE
	.align		4
.L_4:
        /*0018*/ 	.byte	0x04, 0x12
        /*001a*/ 	.short	(.L_6 - .L_5)
	.align		4
.L_5:
        /*001c*/ 	.word	index@(_Z5hellov)
        /*0020*/ 	.word	0x00000000
.L_6:


//--------------------- .nv.compat                --------------------------
	.section	.nv.compat,"",@"SHT_CUDA_COMPAT_INFO"
	.align	4
        /*0000*/ 	.byte	0x02, 0x09, 0x00, 0x00, 0x02, 0x02, 0x01, 0x00, 0x02, 0x05, 0x05, 0x00, 0x03, 0x07, 0x01, 0x01
        /*0010*/ 	.byte	0x02, 0x03, 0x00, 0x00, 0x02, 0x06, 0x01, 0x00, 0x04, 0x0b, 0x08, 0x00, 0x09, 0x00, 0x00, 0x00
        /*0020*/ 	.byte	0x00, 0x00, 0x00, 0x00


//--------------------- .nv.info._Z5hellov        --------------------------
	.section	.nv.info._Z5hellov,"",@"SHT_CUDA_INFO"
	.sectionflags	@""
	.align	4


	//----- nvinfo : EIATTR_CUDA_API_VERSION
	.align		4
        /*0000*/ 	.byte	0x04, 0x37
        /*0002*/ 	.short	(.L_8 - .L_7)
.L_7:
        /*0004*/ 	.word	0x00000082


	//----- nvinfo : EIATTR_SPARSE_MMA_MASK
	.align		4
.L_8:
        /*0008*/ 	.byte	0x03, 0x50
        /*000a*/ 	.short	0x0000


	//----- nvinfo : EIATTR_MAXREG_COUNT
	.align		4
        /*000c*/ 	.byte	0x03, 0x1b
        /*000e*/ 	.short	0x00ff


	//----- nvinfo : EIATTR_EXTERNS
	.align		4
        /*0010*/ 	.byte	0x04, 0x0f
        /*0012*/ 	.short	(.L_10 - .L_9)


	//   ....[0]....
	.align		4
.L_9:
        /*0014*/ 	.word	index@(vprintf)


	//----- nvinfo : EIATTR_MERCURY_ISA_VERSION
	.align		4
.L_10:
        /*0018*/ 	.byte	0x03, 0x5f
        /*001a*/ 	.short	0x0101


	//----- nvinfo : EIATTR_VRC_CTA_INIT_COUNT
	.align		4
        /*001c*/ 	.byte	0x02, 0x4a
	.zero		1
	.zero		1


	//----- nvinfo : EIATTR_SYSCALL_OFFSETS
	.align		4
        /*0020*/ 	.byte	0x04, 0x46
        /*0022*/ 	.short	(.L_12 - .L_11)


	//   ....[0]....
.L_11:
        /*0024*/ 	.word	0x00000080


	//----- nvinfo : EIATTR_EXIT_INSTR_OFFSETS
	.align		4
.L_12:
        /*0028*/ 	.byte	0x04, 0x1c
        /*002a*/ 	.short	(.L_14 - .L_13)


	//   ....[0]....
.L_13:
        /*002c*/ 	.word	0x00000090


	//----- nvinfo : EIATTR_SW_WAR
	.align		4
.L_14:
        /*0030*/ 	.byte	0x04, 0x36
        /*0032*/ 	.short	(.L_16 - .L_15)
.L_15:
        /*0034*/ 	.word	0x00000008
.L_16:


//--------------------- .nv.callgraph             --------------------------
	.section	.nv.callgraph,"",@"SHT_CUDA_CALLGRAPH"
	.align	4
	.sectionentsize	8
	.align		4
        /*0000*/ 	.word	0x00000000
	.align		4
        /*0004*/ 	.word	0xffffffff
	.align		4
        /*0008*/ 	.word	index@(_Z5hellov)
	.align		4
        /*000c*/ 	.word	index@(vprintf)
	.align		4
        /*0010*/ 	.word	0x00000000
	.align		4
        /*0014*/ 	.word	0xfffffffe
	.align		4
        /*0018*/ 	.word	0x00000000
	.align		4
        /*001c*/ 	.word	0xfffffffd
	.align		4
        /*0020*/ 	.word	0x00000000
	.align		4
        /*0024*/ 	.word	0xfffffffc


//--------------------- .nv.constant4             --------------------------
	.section	.nv.constant4,"a",@progbits
	.align	8
	.align		8
.nv.constant4:
        /*0000*/ 	.dword	vprintf
	.align		8
        /*0008*/ 	.dword	$str


//--------------------- .text._Z5hellov           --------------------------
	.section	.text._Z5hellov,"ax",@progbits
	.align	128
        .global         _Z5hellov
        .type           _Z5hellov,@function
        .size           _Z5hellov,(.L_x_2 - _Z5hellov)
        .other          _Z5hellov,@"STO_CUDA_ENTRY STV_DEFAULT"
_Z5hellov:
.text._Z5hellov:
[----:B------:R-:W0:Y:S01]  /*0000*/  LDC R1, c[0x0][0x37c] ;  /* 0x0000df00ff017b82 */ /* 0x000e220000000800 */
[----:B------:R-:W-:Y:S01]  /*0010*/  MOV R0, 0x0 ;  /* 0x0000000000007802 */ /* 0x000fe20000000f00 */
[----:B------:R-:W1:Y:S01]  /*0020*/  LDCU.64 UR4, c[0x4][0x8] ;  /* 0x01000100ff0477ac */ /* 0x000e620008000a00 */
[----:B------:R-:W-:-:S05]  /*0030*/  CS2R R6, SRZ ;  /* 0x0000000000067805 */ /* 0x000fca000001ff00 */
[----:B------:R2:W3:Y:S01]  /*0040*/  LDC.64 R2, c[0x4][R0] ;  /* 0x0100000000027b82 */ /* 0x0004e20000000a00 */
[----:B-1----:R-:W-:Y:S02]  /*0050*/  IMAD.U32 R4, RZ, RZ, UR4 ;  /* 0x00000004ff047e24 */ /* 0x002fe4000f8e00ff */
[----:B--2---:R-:W-:-:S07]  /*0060*/  IMAD.U32 R5, RZ, RZ, UR5 ;  /* 0x00000005ff057e24 */ /* 0x004fce000f8e00ff */
[----:B------:R-:W-:-:S07]  /*0070*/  LEPC R20, `(.L_x_0) ;  /* 0x000000001014794e */ /* 0x000fce0000000000 */
[----:B0--3--:R-:W-:Y:S05]  /*0080*/  CALL.ABS.NOINC R2 ;  /* 0x0000000002007343 */ /* 0x009fea0003c00000 */
.L_x_0:
[----:B------:R-:W-:Y:S05]  /*0090*/  EXIT ;  /* 0x000000000000794d */ /* 0x000fea0003800000 */
.L_x_1:
[----:B------:R-:W-:-:S00]  /*00a0*/  BRA `(.L_x_1) ;  /* 0xfffffffc00fc7947 */ /* 0x000fc0000383ffff */
[----:B------:R-:W-:-:S00]  /*00b0*/  NOP ;  /* 0x0000000000007918 */ /* 0x000fc00000000000 */
        /* <DEDUP_REMOVED lines=12> */
.L_x_2:


//--------------------- .nv.global.init           --------------------------
	.section	.nv.global.init,"aw",@progbits
.nv.global.init:
	.type		$str,@object
	.size		$str,(.L_0 - $str)
$str:
        /*0000*/ 	.byte	0x48, 0x65, 0x6c, 0x6c, 0x6f, 0x20, 0x57, 0x6f, 0x72, 0x6c, 0x64, 0x20, 0x66, 0x72, 0x6f, 0x6d
        /*0010*/ 	.byte	0x20, 0x43, 0x55, 0x44, 0x41, 0x20, 0x21, 0x0a, 0x00
.L_0:


//--------------------- .nv.shared.reserved.0     --------------------------
	.section	.nv.shared.reserved.0,"aw",@nobits
	.weak		__nv_reservedSMEM_offset_0_alias
	.size		__nv_reservedSMEM_offset_0_alias, 0, 64
	.other		__nv_reservedSMEM_offset_0_alias,@"STO_CUDA_RESERVED_SHARED STV_DEFAULT"
__nv_reservedSMEM_offset_0_alias:
	.zero		0
	.zero		64


//--------------------- .nv.constant0._Z5hellov   --------------------------
	.section	.nv.constant0._Z5hellov,"a",@progbits
	.sectionflags	@""
	.align	4
.nv.constant0._Z5hellov:
	.zero		896


//--------------------- SYMBOLS --------------------------

	.type		.nv.reservedSmem.offset0,@object
	.size		.nv.reservedSmem.offset0,0x4
	.type		vprintf,@function
